	.headerflags	@"EF_CUDA_TEXMODE_UNIFIED EF_CUDA_64BIT_ADDRESS EF_CUDA_ACCELERATORS EF_CUDA_SM90 EF_CUDA_VIRTUAL_SM(EF_CUDA_SM90)"
	.elftype	@"ET_EXEC"


//--------------------- .nv.info                  --------------------------
	.section	.nv.info,"",@"SHT_CUDA_INFO"
	.align	4


	//----- nvinfo : EIATTR_REGCOUNT
	.align		4
        /*0000*/ 	.byte	0x04, 0x2f
        /*0002*/ 	.short	(.L_3 - .L_2)
	.align		4
.L_2:
        /*0004*/ 	.word	index@(triton_poi_fused__native_batch_norm_legit_no_training_relu_10)
        /*0008*/ 	.word	0x00000012


	//----- nvinfo : EIATTR_MIN_STACK_SIZE
	.align		4
.L_3:
        /*000c*/ 	.byte	0x04, 0x12
        /*000e*/ 	.short	(.L_5 - .L_4)
	.align		4
.L_4:
        /*0010*/ 	.word	index@(triton_poi_fused__native_batch_norm_legit_no_training_relu_10)
        /*0014*/ 	.word	0x00000000


	//----- nvinfo : EIATTR_FRAME_SIZE
	.align		4
.L_5:
        /*0018*/ 	.byte	0x04, 0x11
        /*001a*/ 	.short	(.L_7 - .L_6)
	.align		4
.L_6:
        /*001c*/ 	.word	index@(triton_poi_fused__native_batch_norm_legit_no_training_relu_10)
        /*0020*/ 	.word	0x00000000


	//----- nvinfo : EIATTR_MIN_STACK_SIZE
	.align		4
.L_7:
        /*0024*/ 	.byte	0x04, 0x12
        /*0026*/ 	.short	(.L_9 - .L_8)
	.align		4
.L_8:
        /*0028*/ 	.word	index@(triton_poi_fused__native_batch_norm_legit_no_training_relu_10)
        /*002c*/ 	.word	0x00000000
.L_9:


//--------------------- .nv.info.triton_poi_fused__native_batch_norm_legit_no_training_relu_10 --------------------------
	.section	.nv.info.triton_poi_fused__native_batch_norm_legit_no_training_relu_10,"",@"SHT_CUDA_INFO"
	.sectionflags	@""
	.align	4


	//----- nvinfo : EIATTR_CUDA_API_VERSION
	.align		4
        /*0000*/ 	.byte	0x04, 0x37
        /*0002*/ 	.short	(.L_11 - .L_10)
.L_10:
        /*0004*/ 	.word	0x0000007c


	//----- nvinfo : EIATTR_KPARAM_INFO
	.align		4
.L_11:
        /*0008*/ 	.byte	0x04, 0x17
        /*000a*/ 	.short	(.L_13 - .L_12)
.L_12:
        /*000c*/ 	.word	0x00000000
        /*0010*/ 	.short	0x0006
        /*0012*/ 	.short	0x0030
        /*0014*/ 	.byte	0x00, 0xf0, 0x11, 0x00


	//----- nvinfo : EIATTR_KPARAM_INFO
	.align		4
.L_13:
        /*0018*/ 	.byte	0x04, 0x17
        /*001a*/ 	.short	(.L_15 - .L_14)
.L_14:
        /*001c*/ 	.word	0x00000000
        /*0020*/ 	.short	0x0005
        /*0022*/ 	.short	0x0028
        /*0024*/ 	.byte	0x00, 0xf4, 0x21, 0x00


	//----- nvinfo : EIATTR_KPARAM_INFO
	.align		4
.L_15:
        /*0028*/ 	.byte	0x04, 0x17
        /*002a*/ 	.short	(.L_17 - .L_16)
.L_16:
        /*002c*/ 	.word	0x00000000
        /*0030*/ 	.short	0x0004
        /*0032*/ 	.short	0x0020
        /*0034*/ 	.byte	0x00, 0xf4, 0x21, 0x00


	//----- nvinfo : EIATTR_KPARAM_INFO
	.align		4
.L_17:
        /*0038*/ 	.byte	0x04, 0x17
        /*003a*/ 	.short	(.L_19 - .L_18)
.L_18:
        /*003c*/ 	.word	0x00000000
        /*0040*/ 	.short	0x0003
        /*0042*/ 	.short	0x0018
        /*0044*/ 	.byte	0x00, 0xf4, 0x21, 0x00


	//----- nvinfo : EIATTR_KPARAM_INFO
	.align		4
.L_19:
        /*0048*/ 	.byte	0x04, 0x17
        /*004a*/ 	.short	(.L_21 - .L_20)
.L_20:
        /*004c*/ 	.word	0x00000000
        /*0050*/ 	.short	0x0002
        /*0052*/ 	.short	0x0010
        /*0054*/ 	.byte	0x00, 0xf4, 0x21, 0x00


	//----- nvinfo : EIATTR_KPARAM_INFO
	.align		4
.L_21:
        /*0058*/ 	.byte	0x04, 0x17
        /*005a*/ 	.short	(.L_23 - .L_22)
.L_22:
        /*005c*/ 	.word	0x00000000
        /*0060*/ 	.short	0x0001
        /*0062*/ 	.short	0x0008
        /*0064*/ 	.byte	0x00, 0xf4, 0x21, 0x00


	//----- nvinfo : EIATTR_KPARAM_INFO
	.align		4
.L_23:
        /*0068*/ 	.byte	0x04, 0x17
        /*006a*/ 	.short	(.L_25 - .L_24)
.L_24:
        /*006c*/ 	.word	0x00000000
        /*0070*/ 	.short	0x0000
        /*0072*/ 	.short	0x0000
        /*0074*/ 	.byte	0x00, 0xf4, 0x21, 0x00


	//----- nvinfo : EIATTR_SPARSE_MMA_MASK
	.align		4
.L_25:
        /*0078*/ 	.byte	0x03, 0x50
        /*007a*/ 	.short	0x0000


	//----- nvinfo : EIATTR_MAXREG_COUNT
	.align		4
        /*007c*/ 	.byte	0x03, 0x1b
        /*007e*/ 	.short	0x00ff


	//----- nvinfo : EIATTR_EXIT_INSTR_OFFSETS
	.align		4
        /*0080*/ 	.byte	0x04, 0x1c
        /*0082*/ 	.short	(.L_27 - .L_26)


	//   ....[0]....
.L_26:
        /*0084*/ 	.word	0x000002f0


	//   ....[1]....
        /*0088*/ 	.word	0x00000310


	//----- nvinfo : EIATTR_REQNTID
	.align		4
.L_27:
        /*008c*/ 	.byte	0x04, 0x10
        /*008e*/ 	.short	(.L_29 - .L_28)
.L_28:
        /*0090*/ 	.word	0x00000080
        /*0094*/ 	.word	0x00000001
        /*0098*/ 	.word	0x00000001


	//----- nvinfo : EIATTR_CBANK_PARAM_SIZE
	.align		4
.L_29:
        /*009c*/ 	.byte	0x03, 0x19
        /*009e*/ 	.short	0x0034


	//----- nvinfo : EIATTR_PARAM_CBANK
	.align		4
        /*00a0*/ 	.byte	0x04, 0x0a
        /*00a2*/ 	.short	(.L_31 - .L_30)
	.align		4
.L_30:
        /*00a4*/ 	.word	index@(.nv.constant0.triton_poi_fused__native_batch_norm_legit_no_training_relu_10)
        /*00a8*/ 	.short	0x0210
        /*00aa*/ 	.short	0x0034


	//----- nvinfo : EIATTR_SW_WAR
	.align		4
.L_31:
        /*00ac*/ 	.byte	0x04, 0x36
        /*00ae*/ 	.short	(.L_33 - .L_32)
.L_32:
        /*00b0*/ 	.word	0x00000008
.L_33:


//--------------------- .nv.callgraph             --------------------------
	.section	.nv.callgraph,"",@"SHT_CUDA_CALLGRAPH"
	.align	4
	.sectionentsize	8
	.align		4
        /*0000*/ 	.word	0x00000000
	.align		4
        /*0004*/ 	.word	0xffffffff
	.align		4
        /*0008*/ 	.word	0x00000000
	.align		4
        /*000c*/ 	.word	0xfffffffe
	.align		4
        /*0010*/ 	.word	0x00000000
	.align		4
        /*0014*/ 	.word	0xfffffffd
	.align		4
        /*0018*/ 	.word	0x00000000
	.align		4
        /*001c*/ 	.word	0xfffffffc


//--------------------- .nv.constant4             --------------------------
	.section	.nv.constant4,"a",@progbits
	.align	8
	.align		8
.nv.constant4:
        /*0000*/ 	.dword	_$_str
	.align		8
        /*0008*/ 	.dword	_$_str_$_2


//--------------------- .text.triton_poi_fused__native_batch_norm_legit_no_training_relu_10 --------------------------
	.section	.text.triton_poi_fused__native_batch_norm_legit_no_training_relu_10,"ax",@progbits
	.align	128
        .global         triton_poi_fused__native_batch_norm_legit_no_training_relu_10
        .type           triton_poi_fused__native_batch_norm_legit_no_training_relu_10,@function
        .size           triton_poi_fused__native_batch_norm_legit_no_training_relu_10,(.L_x_1 - triton_poi_fused__native_batch_norm_legit_no_training_relu_10)
        .other          triton_poi_fused__native_batch_norm_legit_no_training_relu_10,@"STO_CUDA_ENTRY STV_DEFAULT"
triton_poi_fused__native_batch_norm_legit_no_training_relu_10:
.text.triton_poi_fused__native_batch_norm_legit_no_training_relu_10:
[----:B------:R-:W0:Y:S01]  /*0000*/  LDC R1, c[0x0][0x28] ;  /* 0x00000a00ff017b82 */ /* 0x000e220000000800 */
[----:B------:R-:W1:Y:S07]  /*0010*/  S2R R0, SR_TID.X ;  /* 0x0000000000007919 */ /* 0x000e6e0000002100 */
[----:B------:R-:W2:Y:S01]  /*0020*/  LDC.64 R8, c[0x0][0x220] ;  /* 0x00008800ff087b82 */ /* 0x000ea20000000a00 */
[----:B------:R-:W-:Y:S01]  /*0030*/  HFMA2.MMA R14, -RZ, RZ, 0, 0 ;  /* 0x00000000ff0e7435 */ /* 0x000fe200000001ff */
[----:B------:R-:W-:Y:S01]  /*0040*/  ULDC.64 UR4, c[0x0][0x208] ;  /* 0x0000820000047ab9 */ /* 0x000fe20000000a00 */
[----:B------:R-:W3:Y:S05]  /*0050*/  S2R R3, SR_CTAID.X ;  /* 0x0000000000037919 */ /* 0x000eea0000002500 */
[----:B------:R-:W4:Y:S08]  /*0060*/  LDC.64 R4, c[0x0][0x210] ;  /* 0x00008400ff047b82 */ /* 0x000f300000000a00 */
[----:B------:R-:W5:Y:S08]  /*0070*/  LDC.64 R6, c[0x0][0x218] ;  /* 0x00008600ff067b82 */ /* 0x000f700000000a00 */
[----:B------:R-:W5:Y:S01]  /*0080*/  LDC.64 R10, c[0x0][0x228] ;  /* 0x00008a00ff0a7b82 */ /* 0x000f620000000a00 */
[----:B-1----:R-:W-:-:S07]  /*0090*/  LOP3.LUT R0, R0, 0x7f, RZ, 0xc0, !PT ;  /* 0x0000007f00007812 */ /* 0x002fce00078ec0ff */
[----:B------:R-:W1:Y:S01]  /*00a0*/  LDC.64 R12, c[0x0][0x230] ;  /* 0x00008c00ff0c7b82 */ /* 0x000e620000000a00 */
[----:B---3--:R-:W-:-:S04]  /*00b0*/  LEA R0, R3, R0, 0x7 ;  /* 0x0000000003007211 */ /* 0x008fc800078e38ff */
[C---:B------:R-:W-:Y:S01]  /*00c0*/  ISETP.GE.AND P0, PT, R0.reuse, 0x4800, PT ;  /* 0x000048000000780c */ /* 0x040fe20003f06270 */
[----:B------:R-:W-:-:S05]  /*00d0*/  IMAD.HI R2, R0, 0x38e38e39, RZ ;  /* 0x38e38e3900027827 */ /* 0x000fca00078e02ff */
[----:B------:R-:W-:-:S04]  /*00e0*/  SHF.R.U32.HI R3, RZ, 0x1f, R2 ;  /* 0x0000001fff037819 */ /* 0x000fc80000011602 */
[----:B------:R-:W-:-:S05]  /*00f0*/  LEA.HI.SX32 R3, R2, R3, 0x1c ;  /* 0x0000000302037211 */ /* 0x000fca00078fe2ff */
[----:B------:R-:W-:-:S04]  /*0100*/  IMAD R15, R3, -0x48, R0 ;  /* 0xffffffb8030f7824 */ /* 0x000fc800078e0200 */
[----:B--2---:R-:W-:-:S05]  /*0110*/  IMAD.WIDE R8, R15, 0x4, R8 ;  /* 0x000000040f087825 */ /* 0x004fca00078e0208 */
[----:B------:R2:W3:Y:S01]  /*0120*/  @!P0 LDG.E.EL R14, desc[UR4][R8.64] ;  /* 0x00000004080e8981 */ /* 0x0004e2000c2e1900 */
[----:B------:R-:W-:Y:S01]  /*0130*/  CS2R R2, SRZ ;  /* 0x0000000000027805 */ /* 0x000fe2000001ff00 */
[----:B----4-:R-:W-:-:S04]  /*0140*/  IMAD.WIDE R4, R0, 0x4, R4 ;  /* 0x0000000400047825 */ /* 0x010fc800078e0204 */
[C---:B-----5:R-:W-:Y:S01]  /*0150*/  IMAD.WIDE R6, R15.reuse, 0x4, R6 ;  /* 0x000000040f067825 */ /* 0x060fe200078e0206 */
[----:B------:R4:W5:Y:S03]  /*0160*/  @!P0 LDG.E R2, desc[UR4][R4.64] ;  /* 0x0000000404028981 */ /* 0x000966000c1e1900 */
[C---:B0-2---:R-:W-:Y:S01]  /*0170*/  IMAD.WIDE R8, R15.reuse, 0x4, R10 ;  /* 0x000000040f087825 */ /* 0x045fe200078e020a */
[----:B------:R0:W5:Y:S03]  /*0180*/  @!P0 LDG.E.EL R3, desc[UR4][R6.64] ;  /* 0x0000000406038981 */ /* 0x000166000c2e1900 */
[----:B-1----:R-:W-:Y:S01]  /*0190*/  IMAD.WIDE R10, R15, 0x4, R12 ;  /* 0x000000040f0a7825 */ /* 0x002fe200078e020c */
[----:B------:R-:W-:Y:S01]  /*01a0*/  CS2R R12, SRZ ;  /* 0x00000000000c7805 */ /* 0x000fe2000001ff00 */
[----:B----4-:R-:W1:Y:S05]  /*01b0*/  LDC.64 R4, c[0x0][0x238] ;  /* 0x00008e00ff047b82 */ /* 0x010e6a0000000a00 */
[----:B------:R-:W2:Y:S04]  /*01c0*/  @!P0 LDG.E.EL R12, desc[UR4][R8.64] ;  /* 0x00000004080c8981 */ /* 0x000ea8000c2e1900 */
[----:B------:R-:W2:Y:S01]  /*01d0*/  @!P0 LDG.E.EL R13, desc[UR4][R10.64] ;  /* 0x000000040a0d8981 */ /* 0x000ea2000c2e1900 */
[----:B0-----:R-:W-:Y:S01]  /*01e0*/  MOV R6, 0x3e800000 ;  /* 0x3e80000000067802 */ /* 0x001fe20000000f00 */
[----:B---3--:R-:W-:-:S04]  /*01f0*/  FADD R14, R14, 9.9999997473787516356e-06 ;  /* 0x3727c5ac0e0e7421 */ /* 0x008fc80000000000 */
[----:B------:R-:W0:Y:S01]  /*0200*/  MUFU.SQRT R15, R14 ;  /* 0x0000000e000f7308 */ /* 0x000e220000002000 */
[----:B-----5:R-:W-:Y:S01]  /*0210*/  FADD R2, -R3, R2 ;  /* 0x0000000203027221 */ /* 0x020fe20000000100 */
[C---:B0-----:R-:W-:Y:S02]  /*0220*/  FSETP.GT.AND P1, PT, R15.reuse, 8.50705917302346158658e+37, PT ;  /* 0x7e8000000f00780b */ /* 0x041fe40003f24000 */
[----:B------:R-:W-:Y:S02]  /*0230*/  FSETP.GEU.AND P2, PT, R15, 1.175494350822287508e-38, PT ;  /* 0x008000000f00780b */ /* 0x000fe40003f4e000 */
[----:B------:R-:W-:-:S09]  /*0240*/  FSEL R6, R6, 1, P1 ;  /* 0x3f80000006067808 */ /* 0x000fd20000800000 */
[----:B------:R-:W-:Y:S02]  /*0250*/  @P1 FMUL R15, R15, 0.25 ;  /* 0x3e8000000f0f1820 */ /* 0x000fe40000400000 */
[----:B------:R-:W-:Y:S02]  /*0260*/  @!P2 FMUL R6, R6, 16777216 ;  /* 0x4b8000000606a820 */ /* 0x000fe40000400000 */
[----:B------:R-:W-:-:S06]  /*0270*/  @!P2 FMUL R15, R15, 16777216 ;  /* 0x4b8000000f0fa820 */ /* 0x000fcc0000400000 */
[----:B------:R-:W0:Y:S02]  /*0280*/  MUFU.RCP R15, R15 ;  /* 0x0000000f000f7308 */ /* 0x000e240000001000 */
[----:B0-----:R-:W-:-:S04]  /*0290*/  FMUL R3, R15, R6 ;  /* 0x000000060f037220 */ /* 0x001fc80000400000 */
[----:B------:R-:W-:-:S04]  /*02a0*/  FMUL R2, R2, R3 ;  /* 0x0000000302027220 */ /* 0x000fc80000400000 */
[----:B--2---:R-:W-:Y:S01]  /*02b0*/  FFMA R12, R2, R12, R13 ;  /* 0x0000000c020c7223 */ /* 0x004fe2000000000d */
[----:B-1----:R-:W-:-:S04]  /*02c0*/  IMAD.WIDE R2, R0, 0x4, R4 ;  /* 0x0000000400027825 */ /* 0x002fc800078e0204 */
[----:B------:R-:W-:-:S04]  /*02d0*/  FSETP.GEU.AND P1, PT, R12, RZ, PT ;  /* 0x000000ff0c00720b */ /* 0x000fc80003f2e000 */
[----:B------:R-:W-:Y:S01]  /*02e0*/  FSEL R5, R12, RZ, P1 ;  /* 0x000000ff0c057208 */ /* 0x000fe20000800000 */
[----:B------:R-:W-:Y:S08]  /*02f0*/  @P0 EXIT ;  /* 0x000000000000094d */ /* 0x000ff00003800000 */
[----:B------:R-:W-:Y:S01]  /*0300*/  STG.E desc[UR4][R2.64], R5 ;  /* 0x0000000502007986 */ /* 0x000fe2000c101904 */
[----:B------:R-:W-:Y:S05]  /*0310*/  EXIT ;  /* 0x000000000000794d */ /* 0x000fea0003800000 */
.L_x_0:
[----:B------:R-:W-:-:S00]  /*0320*/  BRA `(.L_x_0) ;  /* 0xfffffffc00fc7947 */ /* 0x000fc0000383ffff */
[----:B------:R-:W-:-:S00]  /*0330*/  NOP ;  /* 0x0000000000007918 */ /* 0x000fc00000000000 */
        /* <DEDUP_REMOVED lines=12> */
.L_x_1:


//--------------------- .nv.global.init           --------------------------
	.section	.nv.global.init,"aw",@progbits
.nv.global.init:
	.type		_$_str,@object
	.size		_$_str,(_$_str_$_2 - _$_str)
_$_str:
        /*0000*/ 	.byte	0x5f, 0x5f, 0x43, 0x55, 0x44, 0x41, 0x5f, 0x46, 0x54, 0x5a, 0x00
	.type		_$_str_$_2,@object
	.size		_$_str_$_2,(.L_1 - _$_str_$_2)
_$_str_$_2:
        /*000b*/ 	.byte	0x5f, 0x5f, 0x43, 0x55, 0x44, 0x41, 0x5f, 0x50, 0x52, 0x45, 0x43, 0x5f, 0x53, 0x51, 0x52, 0x54
        /*001b*/ 	.byte	0x00
.L_1:


//--------------------- .nv.constant0.triton_poi_fused__native_batch_norm_legit_no_training_relu_10 --------------------------
	.section	.nv.constant0.triton_poi_fused__native_batch_norm_legit_no_training_relu_10,"a",@progbits
	.sectionflags	@""
	.align	4
.nv.constant0.triton_poi_fused__native_batch_norm_legit_no_training_relu_10:
	.zero		580
